	.headerflags	@"EF_CUDA_TEXMODE_UNIFIED EF_CUDA_64BIT_ADDRESS EF_CUDA_ACCELERATORS EF_CUDA_SM90 EF_CUDA_VIRTUAL_SM(EF_CUDA_SM90)"
	.elftype	@"ET_EXEC"


//--------------------- .nv.info                  --------------------------
	.section	.nv.info,"",@"SHT_CUDA_INFO"
	.align	4


	//----- nvinfo : EIATTR_REGCOUNT
	.align		4
        /*0000*/ 	.byte	0x04, 0x2f
        /*0002*/ 	.short	(.L_2 - .L_1)
	.align		4
.L_1:
        /*0004*/ 	.word	index@(triton_poi_fused_native_layer_norm_1)
        /*0008*/ 	.word	0x00000010


	//----- nvinfo : EIATTR_MIN_STACK_SIZE
	.align		4
.L_2:
        /*000c*/ 	.byte	0x04, 0x12
        /*000e*/ 	.short	(.L_4 - .L_3)
	.align		4
.L_3:
        /*0010*/ 	.word	index@(triton_poi_fused_native_layer_norm_1)
        /*0014*/ 	.word	0x00000000


	//----- nvinfo : EIATTR_FRAME_SIZE
	.align		4
.L_4:
        /*0018*/ 	.byte	0x04, 0x11
        /*001a*/ 	.short	(.L_6 - .L_5)
	.align		4
.L_5:
        /*001c*/ 	.word	index@(triton_poi_fused_native_layer_norm_1)
        /*0020*/ 	.word	0x00000000


	//----- nvinfo : EIATTR_MIN_STACK_SIZE
	.align		4
.L_6:
        /*0024*/ 	.byte	0x04, 0x12
        /*0026*/ 	.short	(.L_8 - .L_7)
	.align		4
.L_7:
        /*0028*/ 	.word	index@(triton_poi_fused_native_layer_norm_1)
        /*002c*/ 	.word	0x00000000
.L_8:


//--------------------- .nv.info.triton_poi_fused_native_layer_norm_1 --------------------------
	.section	.nv.info.triton_poi_fused_native_layer_norm_1,"",@"SHT_CUDA_INFO"
	.sectionflags	@""
	.align	4


	//----- nvinfo : EIATTR_CUDA_API_VERSION
	.align		4
        /*0000*/ 	.byte	0x04, 0x37
        /*0002*/ 	.short	(.L_10 - .L_9)
.L_9:
        /*0004*/ 	.word	0x0000007c


	//----- nvinfo : EIATTR_KPARAM_INFO
	.align		4
.L_10:
        /*0008*/ 	.byte	0x04, 0x17
        /*000a*/ 	.short	(.L_12 - .L_11)
.L_11:
        /*000c*/ 	.word	0x00000000
        /*0010*/ 	.short	0x0003
        /*0012*/ 	.short	0x0018
        /*0014*/ 	.byte	0x00, 0xf0, 0x11, 0x00


	//----- nvinfo : EIATTR_KPARAM_INFO
	.align		4
.L_12:
        /*0018*/ 	.byte	0x04, 0x17
        /*001a*/ 	.short	(.L_14 - .L_13)
.L_13:
        /*001c*/ 	.word	0x00000000
        /*0020*/ 	.short	0x0002
        /*0022*/ 	.short	0x0010
        /*0024*/ 	.byte	0x00, 0xf4, 0x21, 0x00


	//----- nvinfo : EIATTR_KPARAM_INFO
	.align		4
.L_14:
        /*0028*/ 	.byte	0x04, 0x17
        /*002a*/ 	.short	(.L_16 - .L_15)
.L_15:
        /*002c*/ 	.word	0x00000000
        /*0030*/ 	.short	0x0001
        /*0032*/ 	.short	0x0008
        /*0034*/ 	.byte	0x00, 0xf4, 0x21, 0x00


	//----- nvinfo : EIATTR_KPARAM_INFO
	.align		4
.L_16:
        /*0038*/ 	.byte	0x04, 0x17
        /*003a*/ 	.short	(.L_18 - .L_17)
.L_17:
        /*003c*/ 	.word	0x00000000
        /*0040*/ 	.short	0x0000
        /*0042*/ 	.short	0x0000
        /*0044*/ 	.byte	0x00, 0xf4, 0x21, 0x00


	//----- nvinfo : EIATTR_SPARSE_MMA_MASK
	.align		4
.L_18:
        /*0048*/ 	.byte	0x03, 0x50
        /*004a*/ 	.short	0x0000


	//----- nvinfo : EIATTR_MAXREG_COUNT
	.align		4
        /*004c*/ 	.byte	0x03, 0x1b
        /*004e*/ 	.short	0x00ff


	//----- nvinfo : EIATTR_EXIT_INSTR_OFFSETS
	.align		4
        /*0050*/ 	.byte	0x04, 0x1c
        /*0052*/ 	.short	(.L_20 - .L_19)


	//   ....[0]....
.L_19:
        /*0054*/ 	.word	0x00000250


	//   ....[1]....
        /*0058*/ 	.word	0x00000290


	//----- nvinfo : EIATTR_REQNTID
	.align		4
.L_20:
        /*005c*/ 	.byte	0x04, 0x10
        /*005e*/ 	.short	(.L_22 - .L_21)
.L_21:
        /*0060*/ 	.word	0x00000020
        /*0064*/ 	.word	0x00000001
        /*0068*/ 	.word	0x00000001


	//----- nvinfo : EIATTR_CBANK_PARAM_SIZE
	.align		4
.L_22:
        /*006c*/ 	.byte	0x03, 0x19
        /*006e*/ 	.short	0x001c


	//----- nvinfo : EIATTR_PARAM_CBANK
	.align		4
        /*0070*/ 	.byte	0x04, 0x0a
        /*0072*/ 	.short	(.L_24 - .L_23)
	.align		4
.L_23:
        /*0074*/ 	.word	index@(.nv.constant0.triton_poi_fused_native_layer_norm_1)
        /*0078*/ 	.short	0x0210
        /*007a*/ 	.short	0x001c


	//----- nvinfo : EIATTR_SW_WAR
	.align		4
.L_24:
        /*007c*/ 	.byte	0x04, 0x36
        /*007e*/ 	.short	(.L_26 - .L_25)
.L_25:
        /*0080*/ 	.word	0x00000008
.L_26:


//--------------------- .nv.callgraph             --------------------------
	.section	.nv.callgraph,"",@"SHT_CUDA_CALLGRAPH"
	.align	4
	.sectionentsize	8
	.align		4
        /*0000*/ 	.word	0x00000000
	.align		4
        /*0004*/ 	.word	0xffffffff
	.align		4
        /*0008*/ 	.word	0x00000000
	.align		4
        /*000c*/ 	.word	0xfffffffe
	.align		4
        /*0010*/ 	.word	0x00000000
	.align		4
        /*0014*/ 	.word	0xfffffffd
	.align		4
        /*0018*/ 	.word	0x00000000
	.align		4
        /*001c*/ 	.word	0xfffffffc


//--------------------- .nv.constant4             --------------------------
	.section	.nv.constant4,"a",@progbits
	.align	8
	.align		8
.nv.constant4:
        /*0000*/ 	.dword	_$_str


//--------------------- .text.triton_poi_fused_native_layer_norm_1 --------------------------
	.section	.text.triton_poi_fused_native_layer_norm_1,"ax",@progbits
	.align	128
        .global         triton_poi_fused_native_layer_norm_1
        .type           triton_poi_fused_native_layer_norm_1,@function
        .size           triton_poi_fused_native_layer_norm_1,(.L_x_1 - triton_poi_fused_native_layer_norm_1)
        .other          triton_poi_fused_native_layer_norm_1,@"STO_CUDA_ENTRY STV_DEFAULT"
triton_poi_fused_native_layer_norm_1:
.text.triton_poi_fused_native_layer_norm_1:
[----:B------:R-:W0:Y:S02]  /*0000*/  LDC R1, c[0x0][0x28] ;  /* 0x00000a00ff017b82 */ /* 0x000e240000000800 */
[----:B------:R-:W1:Y:S01]  /*0010*/  S2R R10, SR_TID.X ;  /* 0x00000000000a7919 */ /* 0x000e620000002100 */
[----:B------:R-:W2:Y:S01]  /*0020*/  LDC.64 R2, c[0x0][0x210] ;  /* 0x00008400ff027b82 */ /* 0x000ea20000000a00 */
[----:B------:R-:W-:Y:S01]  /*0030*/  CS2R R6, SRZ ;  /* 0x0000000000067805 */ /* 0x000fe2000001ff00 */
[----:B------:R-:W-:Y:S01]  /*0040*/  ULDC.64 UR4, c[0x0][0x208] ;  /* 0x0000820000047ab9 */ /* 0x000fe20000000a00 */
[----:B------:R-:W3:Y:S01]  /*0050*/  S2R R9, SR_CTAID.X ;  /* 0x0000000000097919 */ /* 0x000ee20000002500 */
[----:B------:R-:W-:Y:S02]  /*0060*/  MOV R8, RZ ;  /* 0x000000ff00087202 */ /* 0x000fe40000000f00 */
[----:B-1----:R-:W-:-:S04]  /*0070*/  LOP3.LUT R0, R10, 0x3, RZ, 0xc0, !PT ;  /* 0x000000030a007812 */ /* 0x002fc800078ec0ff */
[----:B---3--:R-:W-:Y:S01]  /*0080*/  LEA R9, R9, R0, 0x2 ;  /* 0x0000000009097211 */ /* 0x008fe200078e10ff */
[----:B------:R-:W-:-:S03]  /*0090*/  HFMA2.MMA R0, -RZ, RZ, 0, 0 ;  /* 0x00000000ff007435 */ /* 0x000fc600000001ff */
[C---:B------:R-:W-:Y:S02]  /*00a0*/  ISETP.GE.AND P0, PT, R9.reuse, 0x4, PT ;  /* 0x000000040900780c */ /* 0x040fe40003f06270 */
[----:B------:R-:W-:-:S05]  /*00b0*/  SHF.L.U32 R5, R9, 0x2, RZ ;  /* 0x0000000209057819 */ /* 0x000fca00000006ff */
[----:B--2---:R-:W-:-:S06]  /*00c0*/  IMAD.WIDE R2, R5, 0x4, R2 ;  /* 0x0000000405027825 */ /* 0x004fcc00078e0202 */
[----:B------:R-:W2:Y:S04]  /*00d0*/  @!P0 LDG.E.EL R0, desc[UR4][R2.64] ;  /* 0x0000000402008981 */ /* 0x000ea8000c2e1900 */
[----:B------:R-:W2:Y:S04]  /*00e0*/  @!P0 LDG.E.EL R7, desc[UR4][R2.64+0x4] ;  /* 0x0000040402078981 */ /* 0x000ea8000c2e1900 */
[----:B------:R-:W3:Y:S04]  /*00f0*/  @!P0 LDG.E.EL R6, desc[UR4][R2.64+0x8] ;  /* 0x0000080402068981 */ /* 0x000ee8000c2e1900 */
[----:B------:R-:W4:Y:S01]  /*0100*/  @!P0 LDG.E.EL R8, desc[UR4][R2.64+0xc] ;  /* 0x00000c0402088981 */ /* 0x000f22000c2e1900 */
[----:B------:R-:W-:-:S04]  /*0110*/  LOP3.LUT P0, RZ, R10, 0x1c, RZ, 0xc0, !PT ;  /* 0x0000001c0aff7812 */ /* 0x000fc8000780c0ff */
[----:B------:R-:W-:Y:S01]  /*0120*/  ISETP.LT.AND P0, PT, R9, 0x4, !P0 ;  /* 0x000000040900780c */ /* 0x000fe20004701270 */
[----:B--2---:R-:W-:-:S04]  /*0130*/  FADD R5, R7, R0 ;  /* 0x0000000007057221 */ /* 0x004fc80000000000 */
[----:B---3--:R-:W-:Y:S02]  /*0140*/  FADD R11, R5, R6 ;  /* 0x00000006050b7221 */ /* 0x008fe40000000000 */
[----:B------:R-:W1:Y:S02]  /*0150*/  LDC.64 R4, c[0x0][0x218] ;  /* 0x00008600ff047b82 */ /* 0x000e640000000a00 */
[----:B----4-:R-:W-:-:S04]  /*0160*/  FADD R11, R11, R8 ;  /* 0x000000080b0b7221 */ /* 0x010fc80000000000 */
[----:B------:R-:W-:-:S04]  /*0170*/  FMUL R13, R11, 0.25 ;  /* 0x3e8000000b0d7820 */ /* 0x000fc80000400000 */
[C---:B------:R-:W-:Y:S01]  /*0180*/  FADD R7, -R13.reuse, R7 ;  /* 0x000000070d077221 */ /* 0x040fe20000000100 */
[C---:B------:R-:W-:Y:S01]  /*0190*/  FADD R0, -R13.reuse, R0 ;  /* 0x000000000d007221 */ /* 0x040fe20000000100 */
[C---:B------:R-:W-:Y:S01]  /*01a0*/  FADD R6, -R13.reuse, R6 ;  /* 0x000000060d067221 */ /* 0x040fe20000000100 */
[----:B------:R-:W-:Y:S01]  /*01b0*/  FADD R11, -R13, R8 ;  /* 0x000000080d0b7221 */ /* 0x000fe20000000100 */
[----:B------:R-:W-:-:S04]  /*01c0*/  FMUL R7, R7, R7 ;  /* 0x0000000707077220 */ /* 0x000fc80000400000 */
[----:B------:R-:W-:-:S04]  /*01d0*/  FFMA R7, R0, R0, R7 ;  /* 0x0000000000077223 */ /* 0x000fc80000000007 */
[----:B------:R-:W-:Y:S02]  /*01e0*/  FFMA R0, R6, R6, R7 ;  /* 0x0000000606007223 */ /* 0x000fe40000000007 */
[----:B------:R-:W2:Y:S01]  /*01f0*/  LDC.64 R6, c[0x0][0x220] ;  /* 0x00008800ff067b82 */ /* 0x000ea20000000a00 */
[----:B-1----:R-:W-:Y:S01]  /*0200*/  IMAD.WIDE R2, R9, 0x4, R4 ;  /* 0x0000000409027825 */ /* 0x002fe200078e0204 */
[----:B------:R-:W-:-:S03]  /*0210*/  HFMA2.MMA R5, -RZ, RZ, 1.625, 0 ;  /* 0x3e800000ff057435 */ /* 0x000fc600000001ff */
[----:B------:R-:W-:Y:S01]  /*0220*/  FFMA R0, R11, R11, R0 ;  /* 0x0000000b0b007223 */ /* 0x000fe20000000000 */
[----:B------:R1:W-:Y:S06]  /*0230*/  @P0 STG.E desc[UR4][R2.64], R13 ;  /* 0x0000000d02000986 */ /* 0x0003ec000c101904 */
[----:B------:R-:W-:Y:S01]  /*0240*/  FFMA R0, R0, R5, 9.9999997473787516356e-06 ;  /* 0x3727c5ac00007423 */ /* 0x000fe20000000005 */
[----:B------:R-:W-:Y:S06]  /*0250*/  @!P0 EXIT ;  /* 0x000000000000894d */ /* 0x000fec0003800000 */
[----:B------:R-:W0:Y:S01]  /*0260*/  MUFU.RSQ R5, R0 ;  /* 0x0000000000057308 */ /* 0x000e220000001400 */
[----:B-12---:R-:W-:-:S05]  /*0270*/  IMAD.WIDE R2, R9, 0x4, R6 ;  /* 0x0000000409027825 */ /* 0x006fca00078e0206 */
[----:B0-----:R-:W-:Y:S01]  /*0280*/  STG.E desc[UR4][R2.64], R5 ;  /* 0x0000000502007986 */ /* 0x001fe2000c101904 */
[----:B------:R-:W-:Y:S05]  /*0290*/  EXIT ;  /* 0x000000000000794d */ /* 0x000fea0003800000 */
.L_x_0:
[----:B------:R-:W-:-:S00]  /*02a0*/  BRA `(.L_x_0) ;  /* 0xfffffffc00fc7947 */ /* 0x000fc0000383ffff */
[----:B------:R-:W-:-:S00]  /*02b0*/  NOP ;  /* 0x0000000000007918 */ /* 0x000fc00000000000 */
        /* <DEDUP_REMOVED lines=12> */
.L_x_1:


//--------------------- .nv.global.init           --------------------------
	.section	.nv.global.init,"aw",@progbits
.nv.global.init:
	.type		_$_str,@object
	.size		_$_str,(.L_0 - _$_str)
_$_str:
        /*0000*/ 	.byte	0x5f, 0x5f, 0x43, 0x55, 0x44, 0x41, 0x5f, 0x46, 0x54, 0x5a, 0x00
.L_0:


//--------------------- .nv.constant0.triton_poi_fused_native_layer_norm_1 --------------------------
	.section	.nv.constant0.triton_poi_fused_native_layer_norm_1,"a",@progbits
	.sectionflags	@""
	.align	4
.nv.constant0.triton_poi_fused_native_layer_norm_1:
	.zero		556
